	.headerflags	@"EF_CUDA_TEXMODE_UNIFIED EF_CUDA_64BIT_ADDRESS EF_CUDA_ACCELERATORS EF_CUDA_SM90 EF_CUDA_VIRTUAL_SM(EF_CUDA_SM90)"
	.elftype	@"ET_EXEC"


//--------------------- .nv.info                  --------------------------
	.section	.nv.info,"",@"SHT_CUDA_INFO"
	.align	4


	//----- nvinfo : EIATTR_REGCOUNT
	.align		4
        /*0000*/ 	.byte	0x04, 0x2f
        /*0002*/ 	.short	(.L_1 - .L_0)
	.align		4
.L_0:
        /*0004*/ 	.word	index@(triton_poi_fused_add_div_hardtanh_mul_3)
        /*0008*/ 	.word	0x00000010


	//----- nvinfo : EIATTR_MIN_STACK_SIZE
	.align		4
.L_1:
        /*000c*/ 	.byte	0x04, 0x12
        /*000e*/ 	.short	(.L_3 - .L_2)
	.align		4
.L_2:
        /*0010*/ 	.word	index@(triton_poi_fused_add_div_hardtanh_mul_3)
        /*0014*/ 	.word	0x00000000


	//----- nvinfo : EIATTR_FRAME_SIZE
	.align		4
.L_3:
        /*0018*/ 	.byte	0x04, 0x11
        /*001a*/ 	.short	(.L_5 - .L_4)
	.align		4
.L_4:
        /*001c*/ 	.word	index@(triton_poi_fused_add_div_hardtanh_mul_3)
        /*0020*/ 	.word	0x00000000


	//----- nvinfo : EIATTR_MIN_STACK_SIZE
	.align		4
.L_5:
        /*0024*/ 	.byte	0x04, 0x12
        /*0026*/ 	.short	(.L_7 - .L_6)
	.align		4
.L_6:
        /*0028*/ 	.word	index@(triton_poi_fused_add_div_hardtanh_mul_3)
        /*002c*/ 	.word	0x00000000
.L_7:


//--------------------- .nv.info.triton_poi_fused_add_div_hardtanh_mul_3 --------------------------
	.section	.nv.info.triton_poi_fused_add_div_hardtanh_mul_3,"",@"SHT_CUDA_INFO"
	.sectionflags	@""
	.align	4


	//----- nvinfo : EIATTR_CUDA_API_VERSION
	.align		4
        /*0000*/ 	.byte	0x04, 0x37
        /*0002*/ 	.short	(.L_9 - .L_8)
.L_8:
        /*0004*/ 	.word	0x0000007c


	//----- nvinfo : EIATTR_KPARAM_INFO
	.align		4
.L_9:
        /*0008*/ 	.byte	0x04, 0x17
        /*000a*/ 	.short	(.L_11 - .L_10)
.L_10:
        /*000c*/ 	.word	0x00000000
        /*0010*/ 	.short	0x0003
        /*0012*/ 	.short	0x0018
        /*0014*/ 	.byte	0x00, 0xf0, 0x11, 0x00


	//----- nvinfo : EIATTR_KPARAM_INFO
	.align		4
.L_11:
        /*0018*/ 	.byte	0x04, 0x17
        /*001a*/ 	.short	(.L_13 - .L_12)
.L_12:
        /*001c*/ 	.word	0x00000000
        /*0020*/ 	.short	0x0002
        /*0022*/ 	.short	0x0010
        /*0024*/ 	.byte	0x00, 0xf4, 0x21, 0x00


	//----- nvinfo : EIATTR_KPARAM_INFO
	.align		4
.L_13:
        /*0028*/ 	.byte	0x04, 0x17
        /*002a*/ 	.short	(.L_15 - .L_14)
.L_14:
        /*002c*/ 	.word	0x00000000
        /*0030*/ 	.short	0x0001
        /*0032*/ 	.short	0x0008
        /*0034*/ 	.byte	0x00, 0xf4, 0x21, 0x00


	//----- nvinfo : EIATTR_KPARAM_INFO
	.align		4
.L_15:
        /*0038*/ 	.byte	0x04, 0x17
        /*003a*/ 	.short	(.L_17 - .L_16)
.L_16:
        /*003c*/ 	.word	0x00000000
        /*0040*/ 	.short	0x0000
        /*0042*/ 	.short	0x0000
        /*0044*/ 	.byte	0x00, 0xf4, 0x21, 0x00


	//----- nvinfo : EIATTR_SPARSE_MMA_MASK
	.align		4
.L_17:
        /*0048*/ 	.byte	0x03, 0x50
        /*004a*/ 	.short	0x0000


	//----- nvinfo : EIATTR_MAXREG_COUNT
	.align		4
        /*004c*/ 	.byte	0x03, 0x1b
        /*004e*/ 	.short	0x00ff


	//----- nvinfo : EIATTR_EXIT_INSTR_OFFSETS
	.align		4
        /*0050*/ 	.byte	0x04, 0x1c
        /*0052*/ 	.short	(.L_19 - .L_18)


	//   ....[0]....
.L_18:
        /*0054*/ 	.word	0x000002b0


	//   ....[1]....
        /*0058*/ 	.word	0x000002d0


	//----- nvinfo : EIATTR_REQNTID
	.align		4
.L_19:
        /*005c*/ 	.byte	0x04, 0x10
        /*005e*/ 	.short	(.L_21 - .L_20)
.L_20:
        /*0060*/ 	.word	0x00000080
        /*0064*/ 	.word	0x00000001
        /*0068*/ 	.word	0x00000001


	//----- nvinfo : EIATTR_CBANK_PARAM_SIZE
	.align		4
.L_21:
        /*006c*/ 	.byte	0x03, 0x19
        /*006e*/ 	.short	0x001c


	//----- nvinfo : EIATTR_PARAM_CBANK
	.align		4
        /*0070*/ 	.byte	0x04, 0x0a
        /*0072*/ 	.short	(.L_23 - .L_22)
	.align		4
.L_22:
        /*0074*/ 	.word	index@(.nv.constant0.triton_poi_fused_add_div_hardtanh_mul_3)
        /*0078*/ 	.short	0x0210
        /*007a*/ 	.short	0x001c


	//----- nvinfo : EIATTR_SW_WAR
	.align		4
.L_23:
        /*007c*/ 	.byte	0x04, 0x36
        /*007e*/ 	.short	(.L_25 - .L_24)
.L_24:
        /*0080*/ 	.word	0x00000008
.L_25:


//--------------------- .nv.callgraph             --------------------------
	.section	.nv.callgraph,"",@"SHT_CUDA_CALLGRAPH"
	.align	4
	.sectionentsize	8
	.align		4
        /*0000*/ 	.word	0x00000000
	.align		4
        /*0004*/ 	.word	0xffffffff
	.align		4
        /*0008*/ 	.word	0x00000000
	.align		4
        /*000c*/ 	.word	0xfffffffe
	.align		4
        /*0010*/ 	.word	0x00000000
	.align		4
        /*0014*/ 	.word	0xfffffffd
	.align		4
        /*0018*/ 	.word	0x00000000
	.align		4
        /*001c*/ 	.word	0xfffffffc


//--------------------- .text.triton_poi_fused_add_div_hardtanh_mul_3 --------------------------
	.section	.text.triton_poi_fused_add_div_hardtanh_mul_3,"ax",@progbits
	.align	128
        .global         triton_poi_fused_add_div_hardtanh_mul_3
        .type           triton_poi_fused_add_div_hardtanh_mul_3,@function
        .size           triton_poi_fused_add_div_hardtanh_mul_3,(.L_x_1 - triton_poi_fused_add_div_hardtanh_mul_3)
        .other          triton_poi_fused_add_div_hardtanh_mul_3,@"STO_CUDA_ENTRY STV_DEFAULT"
triton_poi_fused_add_div_hardtanh_mul_3:
.text.triton_poi_fused_add_div_hardtanh_mul_3:
[----:B------:R-:W0:Y:S02]  /*0000*/  LDC R1, c[0x0][0x28] ;  /* 0x00000a00ff017b82 */ /* 0x000e240000000800 */
[----:B------:R-:W1:Y:S01]  /*0010*/  S2R R0, SR_TID.X ;  /* 0x0000000000007919 */ /* 0x000e620000002100 */
[----:B------:R-:W2:Y:S01]  /*0020*/  LDC.64 R6, c[0x0][0x218] ;  /* 0x00008600ff067b82 */ /* 0x000ea20000000a00 */
[----:B------:R-:W-:Y:S01]  /*0030*/  ULDC.64 UR4, c[0x0][0x208] ;  /* 0x0000820000047ab9 */ /* 0x000fe20000000a00 */
[----:B------:R-:W3:Y:S01]  /*0040*/  S2R R3, SR_CTAID.X ;  /* 0x0000000000037919 */ /* 0x000ee20000002500 */
[----:B-1----:R-:W-:-:S05]  /*0050*/  IMAD.SHL.U32 R0, R0, 0x2, RZ ;  /* 0x0000000200007824 */ /* 0x002fca00078e00ff */
[----:B------:R-:W-:-:S05]  /*0060*/  LOP3.LUT R0, R0, 0xfe, RZ, 0xc0, !PT ;  /* 0x000000fe00007812 */ /* 0x000fca00078ec0ff */
[----:B---3--:R-:W-:-:S04]  /*0070*/  IMAD R0, R3, 0x100, R0 ;  /* 0x0000010003007824 */ /* 0x008fc800078e0200 */
[C---:B------:R-:W-:Y:S01]  /*0080*/  VIADD R2, R0.reuse, 0x1 ;  /* 0x0000000100027836 */ /* 0x040fe20000000000 */
[C---:B------:R-:W-:Y:S01]  /*0090*/  ISETP.GE.AND P0, PT, R0.reuse, 0x190, PT ;  /* 0x000001900000780c */ /* 0x040fe20003f06270 */
[----:B------:R-:W-:-:S04]  /*00a0*/  IMAD.HI R3, R0, 0x51eb851f, RZ ;  /* 0x51eb851f00037827 */ /* 0x000fc800078e02ff */
[----:B------:R-:W-:Y:S01]  /*00b0*/  IMAD.HI R4, R2, 0x51eb851f, RZ ;  /* 0x51eb851f02047827 */ /* 0x000fe200078e02ff */
[----:B------:R-:W-:-:S04]  /*00c0*/  SHF.R.U32.HI R2, RZ, 0x1f, R3 ;  /* 0x0000001fff027819 */ /* 0x000fc80000011603 */
[----:B------:R-:W-:Y:S02]  /*00d0*/  SHF.R.U32.HI R9, RZ, 0x1f, R4 ;  /* 0x0000001fff097819 */ /* 0x000fe40000011604 */
[----:B------:R-:W-:Y:S02]  /*00e0*/  LEA.HI.SX32 R5, R3, R2, 0x1d ;  /* 0x0000000203057211 */ /* 0x000fe400078feaff */
[----:B------:R-:W-:Y:S01]  /*00f0*/  LEA.HI.SX32 R9, R4, R9, 0x1d ;  /* 0x0000000904097211 */ /* 0x000fe200078feaff */
[----:B------:R-:W1:Y:S02]  /*0100*/  LDC.64 R2, c[0x0][0x210] ;  /* 0x00008400ff027b82 */ /* 0x000e640000000a00 */
[----:B--2---:R-:W-:-:S04]  /*0110*/  IMAD.WIDE R4, R5, 0x4, R6 ;  /* 0x0000000405047825 */ /* 0x004fc800078e0206 */
[----:B------:R-:W-:Y:S01]  /*0120*/  IMAD.WIDE R6, R9, 0x4, R6 ;  /* 0x0000000409067825 */ /* 0x000fe200078e0206 */
[----:B------:R-:W-:-:S06]  /*0130*/  CS2R R8, SRZ ;  /* 0x0000000000087805 */ /* 0x000fcc000001ff00 */
[----:B------:R-:W2:Y:S04]  /*0140*/  @!P0 LDG.E.EL R8, desc[UR4][R4.64] ;  /* 0x0000000404088981 */ /* 0x000ea8000c2e1900 */
[----:B------:R-:W3:Y:S01]  /*0150*/  @!P0 LDG.E.EL R9, desc[UR4][R6.64] ;  /* 0x0000000406098981 */ /* 0x000ee2000c2e1900 */
[----:B------:R-:W-:Y:S01]  /*0160*/  CS2R R10, SRZ ;  /* 0x00000000000a7805 */ /* 0x000fe2000001ff00 */
[----:B-1----:R-:W-:-:S05]  /*0170*/  IMAD.WIDE R2, R0, 0x4, R2 ;  /* 0x0000000400027825 */ /* 0x002fca00078e0202 */
[----:B------:R1:W4:Y:S01]  /*0180*/  @!P0 LDG.E.64 R10, desc[UR4][R2.64] ;  /* 0x00000004020a8981 */ /* 0x000322000c1e1b00 */
[----:B--2---:R-:W-:Y:S01]  /*0190*/  FADD R12, R8, 3 ;  /* 0x40400000080c7421 */ /* 0x004fe20000000000 */
[----:B---3--:R-:W-:-:S04]  /*01a0*/  FADD R13, R9, 3 ;  /* 0x40400000090d7421 */ /* 0x008fc80000000000 */
[C---:B------:R-:W-:Y:S01]  /*01b0*/  FSETP.GTU.AND P1, PT, R12.reuse, RZ, PT ;  /* 0x000000ff0c00720b */ /* 0x040fe20003f2c000 */
[----:B------:R-:W1:Y:S01]  /*01c0*/  LDC.64 R8, c[0x0][0x220] ;  /* 0x00008800ff087b82 */ /* 0x000e620000000a00 */
[C---:B------:R-:W-:Y:S02]  /*01d0*/  FSETP.GTU.AND P2, PT, R13.reuse, RZ, PT ;  /* 0x000000ff0d00720b */ /* 0x040fe40003f4c000 */
[----:B------:R-:W-:Y:S02]  /*01e0*/  FSEL R12, R12, RZ, P1 ;  /* 0x000000ff0c0c7208 */ /* 0x000fe40000800000 */
[----:B------:R-:W-:Y:S02]  /*01f0*/  FSEL R13, R13, RZ, P2 ;  /* 0x000000ff0d0d7208 */ /* 0x000fe40001000000 */
[C---:B------:R-:W-:Y:S01]  /*0200*/  FSETP.GEU.AND P3, PT, R12.reuse, 6, PT ;  /* 0x40c000000c00780b */ /* 0x040fe20003f6e000 */
[C---:B------:R-:W-:Y:S01]  /*0210*/  FMUL R5, R12.reuse, 0.16666667163372039795 ;  /* 0x3e2aaaab0c057820 */ /* 0x040fe20000400000 */
[C---:B------:R-:W-:Y:S01]  /*0220*/  FSETP.GEU.AND P4, PT, R13.reuse, 6, PT ;  /* 0x40c000000d00780b */ /* 0x040fe20003f8e000 */
[----:B------:R-:W-:Y:S01]  /*0230*/  FMUL R4, R13, 0.16666667163372039795 ;  /* 0x3e2aaaab0d047820 */ /* 0x000fe20000400000 */
[----:B------:R-:W-:-:S02]  /*0240*/  FSETP.NAN.AND P1, PT, R12, R12, PT ;  /* 0x0000000c0c00720b */ /* 0x000fc40003f28000 */
[----:B------:R-:W-:-:S07]  /*0250*/  FSETP.NAN.AND P2, PT, R13, R13, PT ;  /* 0x0000000d0d00720b */ /* 0x000fce0003f48000 */
[----:B------:R-:W-:Y:S02]  /*0260*/  @P3 FSEL R5, R5, 1, P1 ;  /* 0x3f80000005053808 */ /* 0x000fe40000800000 */
[----:B------:R-:W-:Y:S01]  /*0270*/  @P4 FSEL R4, R4, 1, P2 ;  /* 0x3f80000004044808 */ /* 0x000fe20001000000 */
[----:B-1----:R-:W-:-:S04]  /*0280*/  IMAD.WIDE R2, R0, 0x4, R8 ;  /* 0x0000000400027825 */ /* 0x002fc800078e0208 */
[----:B----4-:R-:W-:Y:S01]  /*0290*/  FFMA R10, R5, R10, R10 ;  /* 0x0000000a050a7223 */ /* 0x010fe2000000000a */
[----:B------:R-:W-:Y:S01]  /*02a0*/  FFMA R11, R4, R11, R11 ;  /* 0x0000000b040b7223 */ /* 0x000fe2000000000b */
[----:B------:R-:W-:Y:S06]  /*02b0*/  @P0 EXIT ;  /* 0x000000000000094d */ /* 0x000fec0003800000 */
[----:B------:R-:W-:Y:S01]  /*02c0*/  STG.E.64 desc[UR4][R2.64], R10 ;  /* 0x0000000a02007986 */ /* 0x000fe2000c101b04 */
[----:B------:R-:W-:Y:S05]  /*02d0*/  EXIT ;  /* 0x000000000000794d */ /* 0x000fea0003800000 */
.L_x_0:
[----:B------:R-:W-:-:S00]  /*02e0*/  BRA `(.L_x_0) ;  /* 0xfffffffc00fc7947 */ /* 0x000fc0000383ffff */
[----:B------:R-:W-:-:S00]  /*02f0*/  NOP ;  /* 0x0000000000007918 */ /* 0x000fc00000000000 */
        /* <DEDUP_REMOVED lines=8> */
.L_x_1:


//--------------------- .nv.constant0.triton_poi_fused_add_div_hardtanh_mul_3 --------------------------
	.section	.nv.constant0.triton_poi_fused_add_div_hardtanh_mul_3,"a",@progbits
	.sectionflags	@""
	.align	4
.nv.constant0.triton_poi_fused_add_div_hardtanh_mul_3:
	.zero		556
